//
// Generated by NVIDIA NVVM Compiler
//
// Compiler Build ID: CL-36424714
// Cuda compilation tools, release 13.0, V13.0.88
// Based on NVVM 20.0.0
//

.version 9.0
.target sm_100
.address_size 64

	// .globl	_Z12sort_bucketsPiS_ii

.visible .entry _Z12sort_bucketsPiS_ii(
	.param .u64 .ptr .align 1 _Z12sort_bucketsPiS_ii_param_0,
	.param .u64 .ptr .align 1 _Z12sort_bucketsPiS_ii_param_1,
	.param .u32 _Z12sort_bucketsPiS_ii_param_2,
	.param .u32 _Z12sort_bucketsPiS_ii_param_3
)
{
	.reg .pred 	%p<7>;
	.reg .b32 	%r<25>;
	.reg .b64 	%rd<12>;

	ld.param.u64 	%rd5, [_Z12sort_bucketsPiS_ii_param_0];
	ld.param.u64 	%rd6, [_Z12sort_bucketsPiS_ii_param_1];
	ld.param.u32 	%r17, [_Z12sort_bucketsPiS_ii_param_2];
	ld.param.u32 	%r20, [_Z12sort_bucketsPiS_ii_param_3];
	cvta.to.global.u64 	%rd7, %rd6;
	mov.u32 	%r18, %ctaid.x;
	mul.wide.u32 	%rd8, %r18, 4;
	add.s64 	%rd1, %rd7, %rd8;
	ld.global.u32 	%r1, [%rd1];
	add.s32 	%r19, %r17, -1;
	setp.eq.s32 	%p1, %r18, %r19;
	@%p1 bra 	$L__BB0_2;
	ld.global.u32 	%r20, [%rd1+4];
$L__BB0_2:
	add.s32 	%r4, %r20, -1;
	setp.ge.s32 	%p2, %r1, %r4;
	@%p2 bra 	$L__BB0_10;
	cvta.to.global.u64 	%rd9, %rd5;
	add.s32 	%r5, %r4, %r1;
	mul.wide.s32 	%rd10, %r1, 4;
	add.s64 	%rd2, %rd9, %rd10;
	add.s64 	%rd3, %rd9, 4;
	mov.u32 	%r21, %r1;
$L__BB0_4:
	sub.s32 	%r7, %r5, %r21;
	setp.ge.s32 	%p3, %r1, %r7;
	@%p3 bra 	$L__BB0_9;
	ld.global.u32 	%r22, [%rd2];
	mov.u32 	%r23, %r1;
$L__BB0_6:
	mul.wide.s32 	%rd11, %r23, 4;
	add.s64 	%rd4, %rd3, %rd11;
	add.s32 	%r23, %r23, 1;
	ld.global.u32 	%r24, [%rd4];
	setp.le.s32 	%p4, %r22, %r24;
	@%p4 bra 	$L__BB0_8;
	ld.global.u32 	%r13, [%rd4+-4];
	st.global.u32 	[%rd4+-4], %r24;
	st.global.u32 	[%rd4], %r13;
	mov.u32 	%r24, %r13;
$L__BB0_8:
	setp.lt.s32 	%p5, %r23, %r7;
	mov.u32 	%r22, %r24;
	@%p5 bra 	$L__BB0_6;
$L__BB0_9:
	add.s32 	%r21, %r21, 1;
	setp.ne.s32 	%p6, %r21, %r4;
	@%p6 bra 	$L__BB0_4;
$L__BB0_10:
	ret;

}


// ===== COMPILED SASS (sm_100) =====

	.target	sm_100

	.elftype	@"ET_EXEC"


//--------------------- .note.nv.tkinfo           --------------------------
	.section	.note.nv.tkinfo,"",@"SHT_NOTE"
	.sectionflags	@"SHF_NOTE_NV_TKINFO"
	.tkinfo
        /*0018*/ 	.word	0x00000002
        /*0030*/ 	.string	""
        /*0030*/ 	.string	"ptxas"
        /*0030*/ 	.string	"Cuda compilation tools, release 13.0, V13.0.88"
        /*0030*/ 	.string	"Build cuda_13.0.r13.0/compiler.36424714_0"
        /*0030*/ 	.string	"-arch sm_100 -m 64 "



//--------------------- .note.nv.cuinfo           --------------------------
	.section	.note.nv.cuinfo,"",@"SHT_NOTE"
	.sectionflags	@"SHF_NOTE_NV_CUINFO"
        /*0018*/ 	.short	0x0002
        /*001a*/ 	.short	0x0064
        /*001c*/ 	.short	0x0082
	.zero		2


//--------------------- .nv.info                  --------------------------
	.section	.nv.info,"",@"SHT_CUDA_INFO"
	.align	4


	//----- nvinfo : EIATTR_REGCOUNT
	.align		4
        /*0000*/ 	.byte	0x04, 0x2f
        /*0002*/ 	.short	(.L_1 - .L_0)
	.align		4
.L_0:
        /*0004*/ 	.word	index@(_Z12sort_bucketsPiS_ii)
        /*0008*/ 	.word	0x00000012


	//----- nvinfo : EIATTR_FRAME_SIZE
	.align		4
.L_1:
        /*000c*/ 	.byte	0x04, 0x11
        /*000e*/ 	.short	(.L_3 - .L_2)
	.align		4
.L_2:
        /*0010*/ 	.word	index@(_Z12sort_bucketsPiS_ii)
        /*0014*/ 	.word	0x00000000


	//----- nvinfo : EIATTR_MIN_STACK_SIZE
	.align		4
.L_3:
        /*0018*/ 	.byte	0x04, 0x12
        /*001a*/ 	.short	(.L_5 - .L_4)
	.align		4
.L_4:
        /*001c*/ 	.word	index@(_Z12sort_bucketsPiS_ii)
        /*0020*/ 	.word	0x00000000
.L_5:


//--------------------- .nv.compat                --------------------------
	.section	.nv.compat,"",@"SHT_CUDA_COMPAT_INFO"
	.align	4
        /*0000*/ 	.byte	0x02, 0x09, 0x00, 0x00, 0x02, 0x02, 0x01, 0x00, 0x02, 0x05, 0x05, 0x00, 0x03, 0x07, 0x01, 0x01
        /*0010*/ 	.byte	0x02, 0x03, 0x00, 0x00, 0x02, 0x06, 0x01, 0x00, 0x04, 0x0b, 0x08, 0x00, 0x09, 0x00, 0x00, 0x00
        /*0020*/ 	.byte	0x00, 0x00, 0x00, 0x00


//--------------------- .nv.info._Z12sort_bucketsPiS_ii --------------------------
	.section	.nv.info._Z12sort_bucketsPiS_ii,"",@"SHT_CUDA_INFO"
	.sectionflags	@""
	.align	4


	//----- nvinfo : EIATTR_CUDA_API_VERSION
	.align		4
        /*0000*/ 	.byte	0x04, 0x37
        /*0002*/ 	.short	(.L_7 - .L_6)
.L_6:
        /*0004*/ 	.word	0x00000082


	//----- nvinfo : EIATTR_KPARAM_INFO
	.align		4
.L_7:
        /*0008*/ 	.byte	0x04, 0x17
        /*000a*/ 	.short	(.L_9 - .L_8)
.L_8:
        /*000c*/ 	.word	0x00000000
        /*0010*/ 	.short	0x0003
        /*0012*/ 	.short	0x0014
        /*0014*/ 	.byte	0x00, 0xf0, 0x11, 0x00


	//----- nvinfo : EIATTR_KPARAM_INFO
	.align		4
.L_9:
        /*0018*/ 	.byte	0x04, 0x17
        /*001a*/ 	.short	(.L_11 - .L_10)
.L_10:
        /*001c*/ 	.word	0x00000000
        /*0020*/ 	.short	0x0002
        /*0022*/ 	.short	0x0010
        /*0024*/ 	.byte	0x00, 0xf0, 0x11, 0x00


	//----- nvinfo : EIATTR_KPARAM_INFO
	.align		4
.L_11:
        /*0028*/ 	.byte	0x04, 0x17
        /*002a*/ 	.short	(.L_13 - .L_12)
.L_12:
        /*002c*/ 	.word	0x00000000
        /*0030*/ 	.short	0x0001
        /*0032*/ 	.short	0x0008
        /*0034*/ 	.byte	0x00, 0xf5, 0x21, 0x00


	//----- nvinfo : EIATTR_KPARAM_INFO
	.align		4
.L_13:
        /*0038*/ 	.byte	0x04, 0x17
        /*003a*/ 	.short	(.L_15 - .L_14)
.L_14:
        /*003c*/ 	.word	0x00000000
        /*0040*/ 	.short	0x0000
        /*0042*/ 	.short	0x0000
        /*0044*/ 	.byte	0x00, 0xf5, 0x21, 0x00


	//----- nvinfo : EIATTR_SPARSE_MMA_MASK
	.align		4
.L_15:
        /*0048*/ 	.byte	0x03, 0x50
        /*004a*/ 	.short	0x0000


	//----- nvinfo : EIATTR_MAXREG_COUNT
	.align		4
        /*004c*/ 	.byte	0x03, 0x1b
        /*004e*/ 	.short	0x00ff


	//----- nvinfo : EIATTR_MERCURY_ISA_VERSION
	.align		4
        /*0050*/ 	.byte	0x03, 0x5f
        /*0052*/ 	.short	0x0101


	//----- nvinfo : EIATTR_VRC_CTA_INIT_COUNT
	.align		4
        /*0054*/ 	.byte	0x02, 0x4a
	.zero		1
	.zero		1


	//----- nvinfo : EIATTR_EXIT_INSTR_OFFSETS
	.align		4
        /*0058*/ 	.byte	0x04, 0x1c
        /*005a*/ 	.short	(.L_17 - .L_16)


	//   ....[0]....
.L_16:
        /*005c*/ 	.word	0x000000e0


	//   ....[1]....
        /*0060*/ 	.word	0x000002c0


	//----- nvinfo : EIATTR_CBANK_PARAM_SIZE
	.align		4
.L_17:
        /*0064*/ 	.byte	0x03, 0x19
        /*0066*/ 	.short	0x0018


	//----- nvinfo : EIATTR_PARAM_CBANK
	.align		4
        /*0068*/ 	.byte	0x04, 0x0a
        /*006a*/ 	.short	(.L_19 - .L_18)
	.align		4
.L_18:
        /*006c*/ 	.word	index@(.nv.constant0._Z12sort_bucketsPiS_ii)
        /*0070*/ 	.short	0x0380
        /*0072*/ 	.short	0x0018


	//----- nvinfo : EIATTR_SW_WAR
	.align		4
.L_19:
        /*0074*/ 	.byte	0x04, 0x36
        /*0076*/ 	.short	(.L_21 - .L_20)
.L_20:
        /*0078*/ 	.word	0x00000008
.L_21:


//--------------------- .nv.callgraph             --------------------------
	.section	.nv.callgraph,"",@"SHT_CUDA_CALLGRAPH"
	.align	4
	.sectionentsize	8
	.align		4
        /*0000*/ 	.word	0x00000000
	.align		4
        /*0004*/ 	.word	0xffffffff
	.align		4
        /*0008*/ 	.word	0x00000000
	.align		4
        /*000c*/ 	.word	0xfffffffe
	.align		4
        /*0010*/ 	.word	0x00000000
	.align		4
        /*0014*/ 	.word	0xfffffffd
	.align		4
        /*0018*/ 	.word	0x00000000
	.align		4
        /*001c*/ 	.word	0xfffffffc


//--------------------- .text._Z12sort_bucketsPiS_ii --------------------------
	.section	.text._Z12sort_bucketsPiS_ii,"ax",@progbits
	.align	128
        .global         _Z12sort_bucketsPiS_ii
        .type           _Z12sort_bucketsPiS_ii,@function
        .size           _Z12sort_bucketsPiS_ii,(.L_x_5 - _Z12sort_bucketsPiS_ii)
        .other          _Z12sort_bucketsPiS_ii,@"STO_CUDA_ENTRY STV_DEFAULT"
_Z12sort_bucketsPiS_ii:
.text._Z12sort_bucketsPiS_ii:
[----:B------:R-:W-:Y:S01]  /*0000*/  LDC R1, c[0x0][0x37c] ;  /* 0x0000df00ff017b82 */ /* 0x000fe20000000800 */
[----:B------:R-:W0:Y:S01]  /*0010*/  S2R R5, SR_CTAID.X ;  /* 0x0000000000057919 */ /* 0x000e220000002500 */
[----:B------:R-:W1:Y:S06]  /*0020*/  LDCU UR4, c[0x0][0x390] ;  /* 0x00007200ff0477ac */ /* 0x000e6c0008000800 */
[----:B------:R-:W2:Y:S01]  /*0030*/  LDC.64 R2, c[0x0][0x388] ;  /* 0x0000e200ff027b82 */ /* 0x000ea20000000a00 */
[----:B------:R-:W3:Y:S01]  /*0040*/  LDCU UR5, c[0x0][0x394] ;  /* 0x00007280ff0577ac */ /* 0x000ee20008000800 */
[----:B------:R-:W4:Y:S01]  /*0050*/  LDCU.64 UR6, c[0x0][0x358] ;  /* 0x00006b00ff0677ac */ /* 0x000f220008000a00 */
[----:B-1----:R-:W-:Y:S01]  /*0060*/  UIADD3 UR4, UPT, UPT, UR4, -0x1, URZ ;  /* 0xffffffff04047890 */ /* 0x002fe2000fffe0ff */
[----:B---3--:R-:W-:-:S05]  /*0070*/  IMAD.U32 R0, RZ, RZ, UR5 ;  /* 0x00000005ff007e24 */ /* 0x008fca000f8e00ff */
[C---:B0-----:R-:W-:Y:S01]  /*0080*/  ISETP.NE.AND P0, PT, R5.reuse, UR4, PT ;  /* 0x0000000405007c0c */ /* 0x041fe2000bf05270 */
[----:B--2---:R-:W-:-:S05]  /*0090*/  IMAD.WIDE.U32 R2, R5, 0x4, R2 ;  /* 0x0000000405027825 */ /* 0x004fca00078e0002 */
[----:B----4-:R-:W2:Y:S07]  /*00a0*/  LDG.E R7, desc[UR6][R2.64] ;  /* 0x0000000602077981 */ /* 0x010eae000c1e1900 */
[----:B------:R-:W3:Y:S02]  /*00b0*/  @P0 LDG.E R0, desc[UR6][R2.64+0x4] ;  /* 0x0000040602000981 */ /* 0x000ee4000c1e1900 */
[----:B---3--:R-:W-:-:S05]  /*00c0*/  VIADD R8, R0, 0xffffffff ;  /* 0xffffffff00087836 */ /* 0x008fca0000000000 */
[----:B--2---:R-:W-:-:S13]  /*00d0*/  ISETP.GE.AND P0, PT, R7, R8, PT ;  /* 0x000000080700720c */ /* 0x004fda0003f06270 */
[----:B------:R-:W-:Y:S05]  /*00e0*/  @P0 EXIT ;  /* 0x000000000000094d */ /* 0x000fea0003800000 */
[----:B------:R-:W0:Y:S01]  /*00f0*/  LDC.64 R2, c[0x0][0x380] ;  /* 0x0000e000ff027b82 */ /* 0x000e220000000a00 */
[----:B------:R-:W1:Y:S01]  /*0100*/  LDCU.64 UR4, c[0x0][0x380] ;  /* 0x00007000ff0477ac */ /* 0x000e620008000a00 */
[----:B------:R-:W-:Y:S01]  /*0110*/  IADD3 R15, PT, PT, R7, R8, RZ ;  /* 0x00000008070f7210 */ /* 0x000fe20007ffe0ff */
[----:B------:R-:W-:Y:S01]  /*0120*/  IMAD.MOV.U32 R0, RZ, RZ, R7 ;  /* 0x000000ffff007224 */ /* 0x000fe200078e0007 */
[----:B-1----:R-:W-:-:S04]  /*0130*/  UIADD3 UR4, UP0, UPT, UR4, 0x4, URZ ;  /* 0x0000000404047890 */ /* 0x002fc8000ff1e0ff */
[----:B------:R-:W-:Y:S01]  /*0140*/  UIADD3.X UR5, UPT, UPT, URZ, UR5, URZ, UP0, !UPT ;  /* 0x00000005ff057290 */ /* 0x000fe200087fe4ff */
[----:B0-----:R-:W-:-:S11]  /*0150*/  IMAD.WIDE R2, R7, 0x4, R2 ;  /* 0x0000000407027825 */ /* 0x001fd600078e0202 */
.L_x_3:
[----:B------:R-:W-:Y:S01]  /*0160*/  IADD3 R10, PT, PT, R15, -R0, RZ ;  /* 0x800000000f0a7210 */ /* 0x000fe20007ffe0ff */
[----:B------:R-:W-:-:S03]  /*0170*/  VIADD R0, R0, 0x1 ;  /* 0x0000000100007836 */ /* 0x000fc60000000000 */
[----:B------:R-:W-:Y:S02]  /*0180*/  ISETP.GE.AND P1, PT, R7, R10, PT ;  /* 0x0000000a0700720c */ /* 0x000fe40003f26270 */
[----:B------:R-:W-:-:S11]  /*0190*/  ISETP.NE.AND P0, PT, R0, R8, PT ;  /* 0x000000080000720c */ /* 0x000fd60003f05270 */
[----:B0-2---:R-:W-:Y:S05]  /*01a0*/  @P1 BRA `(.L_x_0) ;  /* 0x0000000000401947 */ /* 0x005fea0003800000 */
[----:B------:R0:W5:Y:S01]  /*01b0*/  LDG.E R6, desc[UR6][R2.64] ;  /* 0x0000000602067981 */ /* 0x000162000c1e1900 */
[----:B------:R-:W-:-:S07]  /*01c0*/  MOV R9, R7 ;  /* 0x0000000700097202 */ /* 0x000fce0000000f00 */
.L_x_2:
[----:B--2---:R-:W-:Y:S01]  /*01d0*/  MOV R5, UR5 ;  /* 0x0000000500057c02 */ /* 0x004fe20008000f00 */
[----:B------:R-:W-:-:S04]  /*01e0*/  IMAD.U32 R4, RZ, RZ, UR4 ;  /* 0x00000004ff047e24 */ /* 0x000fc8000f8e00ff */
[----:B------:R-:W-:-:S05]  /*01f0*/  IMAD.WIDE R4, R9, 0x4, R4 ;  /* 0x0000000409047825 */ /* 0x000fca00078e0204 */
[----:B------:R-:W2:Y:S01]  /*0200*/  LDG.E R11, desc[UR6][R4.64] ;  /* 0x00000006040b7981 */ /* 0x000ea2000c1e1900 */
[----:B------:R-:W-:-:S05]  /*0210*/  VIADD R9, R9, 0x1 ;  /* 0x0000000109097836 */ /* 0x000fca0000000000 */
[----:B------:R-:W-:Y:S02]  /*0220*/  ISETP.GE.AND P2, PT, R9, R10, PT ;  /* 0x0000000a0900720c */ /* 0x000fe40003f46270 */
[----:B--2--5:R-:W-:-:S13]  /*0230*/  ISETP.GT.AND P1, PT, R6, R11, PT ;  /* 0x0000000b0600720c */ /* 0x024fda0003f24270 */
[----:B------:R-:W-:Y:S05]  /*0240*/  @!P1 BRA `(.L_x_1) ;  /* 0x0000000000109947 */ /* 0x000fea0003800000 */
[----:B------:R-:W2:Y:S04]  /*0250*/  LDG.E R13, desc[UR6][R4.64+-0x4] ;  /* 0xfffffc06040d7981 */ /* 0x000ea8000c1e1900 */
[----:B------:R1:W-:Y:S04]  /*0260*/  STG.E desc[UR6][R4.64+-0x4], R11 ;  /* 0xfffffc0b04007986 */ /* 0x0003e8000c101906 */
[----:B--2---:R2:W-:Y:S01]  /*0270*/  STG.E desc[UR6][R4.64], R13 ;  /* 0x0000000d04007986 */ /* 0x0045e2000c101906 */
[----:B-1----:R-:W-:-:S07]  /*0280*/  MOV R11, R13 ;  /* 0x0000000d000b7202 */ /* 0x002fce0000000f00 */
.L_x_1:
[----:B------:R-:W-:Y:S01]  /*0290*/  IMAD.MOV.U32 R6, RZ, RZ, R11 ;  /* 0x000000ffff067224 */ /* 0x000fe200078e000b */
[----:B------:R-:W-:Y:S06]  /*02a0*/  @!P2 BRA `(.L_x_2) ;  /* 0xfffffffc00c8a947 */ /* 0x000fec000383ffff */
.L_x_0:
[----:B------:R-:W-:Y:S05]  /*02b0*/  @P0 BRA `(.L_x_3) ;  /* 0xfffffffc00a80947 */ /* 0x000fea000383ffff */
[----:B------:R-:W-:Y:S05]  /*02c0*/  EXIT ;  /* 0x000000000000794d */ /* 0x000fea0003800000 */
.L_x_4:
[----:B------:R-:W-:-:S00]  /*02d0*/  BRA `(.L_x_4) ;  /* 0xfffffffc00fc7947 */ /* 0x000fc0000383ffff */
[----:B------:R-:W-:-:S00]  /*02e0*/  NOP ;  /* 0x0000000000007918 */ /* 0x000fc00000000000 */
        /* <DEDUP_REMOVED lines=9> */
.L_x_5:


//--------------------- .nv.shared.reserved.0     --------------------------
	.section	.nv.shared.reserved.0,"aw",@nobits
	.weak		__nv_reservedSMEM_offset_0_alias
	.size		__nv_reservedSMEM_offset_0_alias, 0, 64
	.other		__nv_reservedSMEM_offset_0_alias,@"STO_CUDA_RESERVED_SHARED STV_DEFAULT"
__nv_reservedSMEM_offset_0_alias:
	.zero		0
	.zero		64


//--------------------- .nv.constant0._Z12sort_bucketsPiS_ii --------------------------
	.section	.nv.constant0._Z12sort_bucketsPiS_ii,"a",@progbits
	.sectionflags	@""
	.align	4
.nv.constant0._Z12sort_bucketsPiS_ii:
	.zero		920


//--------------------- SYMBOLS --------------------------

	.type		.nv.reservedSmem.offset0,@object
	.size		.nv.reservedSmem.offset0,0x4
